	.headerflags	@"EF_CUDA_TEXMODE_UNIFIED EF_CUDA_64BIT_ADDRESS EF_CUDA_ACCELERATORS EF_CUDA_SM90 EF_CUDA_VIRTUAL_SM(EF_CUDA_SM90)"
	.elftype	@"ET_EXEC"


//--------------------- .nv.info                  --------------------------
	.section	.nv.info,"",@"SHT_CUDA_INFO"
	.align	4


	//----- nvinfo : EIATTR_REGCOUNT
	.align		4
        /*0000*/ 	.byte	0x04, 0x2f
        /*0002*/ 	.short	(.L_3 - .L_2)
	.align		4
.L_2:
        /*0004*/ 	.word	index@(triton_poi_fused__native_batch_norm_legit_no_training_hardtanh_13)
        /*0008*/ 	.word	0x00000026


	//----- nvinfo : EIATTR_MIN_STACK_SIZE
	.align		4
.L_3:
        /*000c*/ 	.byte	0x04, 0x12
        /*000e*/ 	.short	(.L_5 - .L_4)
	.align		4
.L_4:
        /*0010*/ 	.word	index@(triton_poi_fused__native_batch_norm_legit_no_training_hardtanh_13)
        /*0014*/ 	.word	0x00000000


	//----- nvinfo : EIATTR_FRAME_SIZE
	.align		4
.L_5:
        /*0018*/ 	.byte	0x04, 0x11
        /*001a*/ 	.short	(.L_7 - .L_6)
	.align		4
.L_6:
        /*001c*/ 	.word	index@(triton_poi_fused__native_batch_norm_legit_no_training_hardtanh_13)
        /*0020*/ 	.word	0x00000000


	//----- nvinfo : EIATTR_MIN_STACK_SIZE
	.align		4
.L_7:
        /*0024*/ 	.byte	0x04, 0x12
        /*0026*/ 	.short	(.L_9 - .L_8)
	.align		4
.L_8:
        /*0028*/ 	.word	index@(triton_poi_fused__native_batch_norm_legit_no_training_hardtanh_13)
        /*002c*/ 	.word	0x00000000
.L_9:


//--------------------- .nv.info.triton_poi_fused__native_batch_norm_legit_no_training_hardtanh_13 --------------------------
	.section	.nv.info.triton_poi_fused__native_batch_norm_legit_no_training_hardtanh_13,"",@"SHT_CUDA_INFO"
	.sectionflags	@""
	.align	4


	//----- nvinfo : EIATTR_CUDA_API_VERSION
	.align		4
        /*0000*/ 	.byte	0x04, 0x37
        /*0002*/ 	.short	(.L_11 - .L_10)
.L_10:
        /*0004*/ 	.word	0x0000007c


	//----- nvinfo : EIATTR_KPARAM_INFO
	.align		4
.L_11:
        /*0008*/ 	.byte	0x04, 0x17
        /*000a*/ 	.short	(.L_13 - .L_12)
.L_12:
        /*000c*/ 	.word	0x00000000
        /*0010*/ 	.short	0x0006
        /*0012*/ 	.short	0x0030
        /*0014*/ 	.byte	0x00, 0xf0, 0x11, 0x00


	//----- nvinfo : EIATTR_KPARAM_INFO
	.align		4
.L_13:
        /*0018*/ 	.byte	0x04, 0x17
        /*001a*/ 	.short	(.L_15 - .L_14)
.L_14:
        /*001c*/ 	.word	0x00000000
        /*0020*/ 	.short	0x0005
        /*0022*/ 	.short	0x0028
        /*0024*/ 	.byte	0x00, 0xf4, 0x21, 0x00


	//----- nvinfo : EIATTR_KPARAM_INFO
	.align		4
.L_15:
        /*0028*/ 	.byte	0x04, 0x17
        /*002a*/ 	.short	(.L_17 - .L_16)
.L_16:
        /*002c*/ 	.word	0x00000000
        /*0030*/ 	.short	0x0004
        /*0032*/ 	.short	0x0020
        /*0034*/ 	.byte	0x00, 0xf4, 0x21, 0x00


	//----- nvinfo : EIATTR_KPARAM_INFO
	.align		4
.L_17:
        /*0038*/ 	.byte	0x04, 0x17
        /*003a*/ 	.short	(.L_19 - .L_18)
.L_18:
        /*003c*/ 	.word	0x00000000
        /*0040*/ 	.short	0x0003
        /*0042*/ 	.short	0x0018
        /*0044*/ 	.byte	0x00, 0xf4, 0x21, 0x00


	//----- nvinfo : EIATTR_KPARAM_INFO
	.align		4
.L_19:
        /*0048*/ 	.byte	0x04, 0x17
        /*004a*/ 	.short	(.L_21 - .L_20)
.L_20:
        /*004c*/ 	.word	0x00000000
        /*0050*/ 	.short	0x0002
        /*0052*/ 	.short	0x0010
        /*0054*/ 	.byte	0x00, 0xf4, 0x21, 0x00


	//----- nvinfo : EIATTR_KPARAM_INFO
	.align		4
.L_21:
        /*0058*/ 	.byte	0x04, 0x17
        /*005a*/ 	.short	(.L_23 - .L_22)
.L_22:
        /*005c*/ 	.word	0x00000000
        /*0060*/ 	.short	0x0001
        /*0062*/ 	.short	0x0008
        /*0064*/ 	.byte	0x00, 0xf4, 0x21, 0x00


	//----- nvinfo : EIATTR_KPARAM_INFO
	.align		4
.L_23:
        /*0068*/ 	.byte	0x04, 0x17
        /*006a*/ 	.short	(.L_25 - .L_24)
.L_24:
        /*006c*/ 	.word	0x00000000
        /*0070*/ 	.short	0x0000
        /*0072*/ 	.short	0x0000
        /*0074*/ 	.byte	0x00, 0xf4, 0x21, 0x00


	//----- nvinfo : EIATTR_SPARSE_MMA_MASK
	.align		4
.L_25:
        /*0078*/ 	.byte	0x03, 0x50
        /*007a*/ 	.short	0x0000


	//----- nvinfo : EIATTR_MAXREG_COUNT
	.align		4
        /*007c*/ 	.byte	0x03, 0x1b
        /*007e*/ 	.short	0x00ff


	//----- nvinfo : EIATTR_EXIT_INSTR_OFFSETS
	.align		4
        /*0080*/ 	.byte	0x04, 0x1c
        /*0082*/ 	.short	(.L_27 - .L_26)


	//   ....[0]....
.L_26:
        /*0084*/ 	.word	0x00000bd0


	//----- nvinfo : EIATTR_REQNTID
	.align		4
.L_27:
        /*0088*/ 	.byte	0x04, 0x10
        /*008a*/ 	.short	(.L_29 - .L_28)
.L_28:
        /*008c*/ 	.word	0x00000080
        /*0090*/ 	.word	0x00000001
        /*0094*/ 	.word	0x00000001


	//----- nvinfo : EIATTR_CBANK_PARAM_SIZE
	.align		4
.L_29:
        /*0098*/ 	.byte	0x03, 0x19
        /*009a*/ 	.short	0x0034


	//----- nvinfo : EIATTR_PARAM_CBANK
	.align		4
        /*009c*/ 	.byte	0x04, 0x0a
        /*009e*/ 	.short	(.L_31 - .L_30)
	.align		4
.L_30:
        /*00a0*/ 	.word	index@(.nv.constant0.triton_poi_fused__native_batch_norm_legit_no_training_hardtanh_13)
        /*00a4*/ 	.short	0x0210
        /*00a6*/ 	.short	0x0034


	//----- nvinfo : EIATTR_SW_WAR
	.align		4
.L_31:
        /*00a8*/ 	.byte	0x04, 0x36
        /*00aa*/ 	.short	(.L_33 - .L_32)
.L_32:
        /*00ac*/ 	.word	0x00000008
.L_33:


//--------------------- .nv.callgraph             --------------------------
	.section	.nv.callgraph,"",@"SHT_CUDA_CALLGRAPH"
	.align	4
	.sectionentsize	8
	.align		4
        /*0000*/ 	.word	0x00000000
	.align		4
        /*0004*/ 	.word	0xffffffff
	.align		4
        /*0008*/ 	.word	0x00000000
	.align		4
        /*000c*/ 	.word	0xfffffffe
	.align		4
        /*0010*/ 	.word	0x00000000
	.align		4
        /*0014*/ 	.word	0xfffffffd
	.align		4
        /*0018*/ 	.word	0x00000000
	.align		4
        /*001c*/ 	.word	0xfffffffc


//--------------------- .nv.constant4             --------------------------
	.section	.nv.constant4,"a",@progbits
	.align	8
	.align		8
.nv.constant4:
        /*0000*/ 	.dword	_$_str
	.align		8
        /*0008*/ 	.dword	_$_str_$_2


//--------------------- .text.triton_poi_fused__native_batch_norm_legit_no_training_hardtanh_13 --------------------------
	.section	.text.triton_poi_fused__native_batch_norm_legit_no_training_hardtanh_13,"ax",@progbits
	.align	128
        .global         triton_poi_fused__native_batch_norm_legit_no_training_hardtanh_13
        .type           triton_poi_fused__native_batch_norm_legit_no_training_hardtanh_13,@function
        .size           triton_poi_fused__native_batch_norm_legit_no_training_hardtanh_13,(.L_x_1 - triton_poi_fused__native_batch_norm_legit_no_training_hardtanh_13)
        .other          triton_poi_fused__native_batch_norm_legit_no_training_hardtanh_13,@"STO_CUDA_ENTRY STV_DEFAULT"
triton_poi_fused__native_batch_norm_legit_no_training_hardtanh_13:
.text.triton_poi_fused__native_batch_norm_legit_no_training_hardtanh_13:
[----:B------:R-:W-:Y:S01]  /*0000*/  LDC R1, c[0x0][0x28] ;  /* 0x00000a00ff017b82 */ /* 0x000fe20000000800 */
[----:B------:R-:W1:Y:S07]  /*0010*/  S2R R0, SR_TID.X ;  /* 0x0000000000007919 */ /* 0x000e6e0000002100 */
[----:B------:R-:W2:Y:S01]  /*0020*/  LDC.64 R16, c[0x0][0x220] ;  /* 0x00008800ff107b82 */ /* 0x000ea20000000a00 */
[----:B------:R-:W-:Y:S01]  /*0030*/  ULDC.64 UR4, c[0x0][0x208] ;  /* 0x0000820000047ab9 */ /* 0x000fe20000000a00 */
[----:B------:R-:W3:Y:S06]  /*0040*/  S2R R3, SR_CTAID.X ;  /* 0x0000000000037919 */ /* 0x000eec0000002500 */
[----:B------:R-:W4:Y:S08]  /*0050*/  LDC.64 R20, c[0x0][0x218] ;  /* 0x00008600ff147b82 */ /* 0x000f300000000a00 */
[----:B------:R-:W5:Y:S08]  /*0060*/  LDC.64 R22, c[0x0][0x210] ;  /* 0x00008400ff167b82 */ /* 0x000f700000000a00 */
[----:B------:R-:W5:Y:S01]  /*0070*/  LDC.64 R32, c[0x0][0x230] ;  /* 0x00008c00ff207b82 */ /* 0x000f620000000a00 */
[----:B-1----:R-:W-:-:S04]  /*0080*/  SHF.L.U32 R0, R0, 0x2, RZ ;  /* 0x0000000200007819 */ /* 0x002fc800000006ff */
[----:B------:R-:W-:-:S04]  /*0090*/  LOP3.LUT R0, R0, 0x1fc, RZ, 0xc0, !PT ;  /* 0x000001fc00007812 */ /* 0x000fc800078ec0ff */
[----:B---3--:R-:W-:-:S05]  /*00a0*/  LEA R2, R3, R0, 0xa ;  /* 0x0000000003027211 */ /* 0x008fca00078e50ff */
[----:B------:R-:W-:-:S05]  /*00b0*/  IMAD.HI R0, R2, 0x2aaaaaab, RZ ;  /* 0x2aaaaaab02007827 */ /* 0x000fca00078e02ff */
[----:B------:R-:W-:-:S04]  /*00c0*/  SHF.R.U32.HI R3, RZ, 0x1f, R0 ;  /* 0x0000001fff037819 */ /* 0x000fc80000011600 */
[----:B------:R-:W-:-:S05]  /*00d0*/  LEA.HI R3, R0, R3, RZ, 0x1b ;  /* 0x0000000300037211 */ /* 0x000fca00078fd8ff */
[----:B------:R-:W-:-:S04]  /*00e0*/  IMAD R19, R3, -0xc0, R2 ;  /* 0xffffff4003137824 */ /* 0x000fc800078e0202 */
[----:B--2---:R-:W-:-:S06]  /*00f0*/  IMAD.WIDE R12, R19, 0x4, R16 ;  /* 0x00000004130c7825 */ /* 0x004fcc00078e0210 */
[----:B------:R-:W2:Y:S01]  /*0100*/  LDG.E.EL.128 R12, desc[UR4][R12.64] ;  /* 0x000000040c0c7981 */ /* 0x000ea2000c2e1d00 */
[----:B------:R-:W-:Y:S01]  /*0110*/  IADD3 R3, R2, 0x200, RZ ;  /* 0x0000020002037810 */ /* 0x000fe20007ffe0ff */
[----:B----4-:R-:W-:-:S04]  /*0120*/  IMAD.WIDE R8, R19, 0x4, R20 ;  /* 0x0000000413087825 */ /* 0x010fc800078e0214 */
[----:B------:R-:W-:Y:S02]  /*0130*/  IMAD.HI R0, R3, 0x2aaaaaab, RZ ;  /* 0x2aaaaaab03007827 */ /* 0x000fe400078e02ff */
[----:B------:R-:W3:Y:S02]  /*0140*/  LDG.E.EL.128 R8, desc[UR4][R8.64] ;  /* 0x0000000408087981 */ /* 0x000ee4000c2e1d00 */
[----:B-----5:R-:W-:Y:S01]  /*0150*/  IMAD.WIDE R22, R2, 0x4, R22 ;  /* 0x0000000402167825 */ /* 0x020fe200078e0216 */
[----:B------:R-:W-:-:S04]  /*0160*/  SHF.R.U32.HI R25, RZ, 0x1f, R0 ;  /* 0x0000001fff197819 */ /* 0x000fc80000011600 */
[----:B------:R-:W3:Y:S01]  /*0170*/  LDG.E.128 R4, desc[UR4][R22.64] ;  /* 0x0000000416047981 */ /* 0x000ee2000c1e1d00 */
[----:B------:R-:W-:-:S03]  /*0180*/  LEA.HI R0, R0, R25, RZ, 0x1b ;  /* 0x0000001900007211 */ /* 0x000fc600078fd8ff */
[----:B------:R1:W4:Y:S02]  /*0190*/  LDG.E.128 R28, desc[UR4][R22.64+0x800] ;  /* 0x00080004161c7981 */ /* 0x000324000c1e1d00 */
[----:B------:R-:W-:-:S04]  /*01a0*/  IMAD R3, R0, -0xc0, R3 ;  /* 0xffffff4000037824 */ /* 0x000fc800078e0203 */
[----:B------:R-:W-:Y:S01]  /*01b0*/  IMAD.WIDE R24, R3, 0x4, R20 ;  /* 0x0000000403187825 */ /* 0x000fe200078e0214 */
[----:B-1----:R-:W1:Y:S05]  /*01c0*/  LDC.64 R22, c[0x0][0x228] ;  /* 0x00008a00ff167b82 */ /* 0x002e6a0000000a00 */
[----:B------:R-:W4:Y:S01]  /*01d0*/  LDG.E.EL.128 R24, desc[UR4][R24.64] ;  /* 0x0000000418187981 */ /* 0x000f22000c2e1d00 */
[----:B------:R-:W-:Y:S01]  /*01e0*/  HFMA2.MMA R0, -RZ, RZ, 1.625, 0 ;  /* 0x3e800000ff007435 */ /* 0x000fe200000001ff */
[----:B-1----:R-:W-:-:S04]  /*01f0*/  IMAD.WIDE R34, R19, 0x4, R22 ;  /* 0x0000000413227825 */ /* 0x002fc800078e0216 */
[----:B--2---:R-:W-:Y:S01]  /*0200*/  FADD R18, R12, 9.9999997473787516356e-06 ;  /* 0x3727c5ac0c127421 */ /* 0x004fe20000000000 */
[----:B------:R-:W-:-:S05]  /*0210*/  FADD R20, R13, 9.9999997473787516356e-06 ;  /* 0x3727c5ac0d147421 */ /* 0x000fca0000000000 */
[----:B------:R-:W1:Y:S01]  /*0220*/  MUFU.SQRT R18, R18 ;  /* 0x0000001200127308 */ /* 0x000e620000002000 */
[----:B------:R-:W-:-:S07]  /*0230*/  FADD R14, R14, 9.9999997473787516356e-06 ;  /* 0x3727c5ac0e0e7421 */ /* 0x000fce0000000000 */
[----:B------:R-:W2:Y:S01]  /*0240*/  MUFU.SQRT R20, R20 ;  /* 0x0000001400147308 */ /* 0x000ea20000002000 */
[----:B------:R-:W-:-:S07]  /*0250*/  FADD R15, R15, 9.9999997473787516356e-06 ;  /* 0x3727c5ac0f0f7421 */ /* 0x000fce0000000000 */
[----:B------:R-:W5:Y:S01]  /*0260*/  MUFU.SQRT R12, R14 ;  /* 0x0000000e000c7308 */ /* 0x000f620000002000 */
[----:B-1----:R-:W-:-:S07]  /*0270*/  FSETP.GT.AND P6, PT, R18, 8.50705917302346158658e+37, PT ;  /* 0x7e8000001200780b */ /* 0x002fce0003fc4000 */
[----:B------:R-:W1:Y:S01]  /*0280*/  MUFU.SQRT R13, R15 ;  /* 0x0000000f000d7308 */ /* 0x000e620000002000 */
[----:B--2---:R-:W-:Y:S02]  /*0290*/  FSETP.GT.AND P5, PT, R20, 8.50705917302346158658e+37, PT ;  /* 0x7e8000001400780b */ /* 0x004fe40003fa4000 */
[----:B------:R-:W-:Y:S02]  /*02a0*/  FSETP.GEU.AND P4, PT, R18, 1.175494350822287508e-38, PT ;  /* 0x008000001200780b */ /* 0x000fe40003f8e000 */
[----:B------:R-:W-:Y:S02]  /*02b0*/  FSETP.GEU.AND P3, PT, R20, 1.175494350822287508e-38, PT ;  /* 0x008000001400780b */ /* 0x000fe40003f6e000 */
[----:B-----5:R-:W-:Y:S01]  /*02c0*/  FSETP.GT.AND P2, PT, R12, 8.50705917302346158658e+37, PT ;  /* 0x7e8000000c00780b */ /* 0x020fe20003f44000 */
[----:B------:R-:W-:Y:S01]  /*02d0*/  @P6 FMUL R18, R18, 0.25 ;  /* 0x3e80000012126820 */ /* 0x000fe20000400000 */
[----:B---3--:R-:W-:Y:S01]  /*02e0*/  FADD R4, R4, -R8 ;  /* 0x8000000804047221 */ /* 0x008fe20000000000 */
[----:B------:R-:W-:-:S02]  /*02f0*/  FSETP.GEU.AND P0, PT, R12, 1.175494350822287508e-38, PT ;  /* 0x008000000c00780b */ /* 0x000fc40003f0e000 */
[----:B------:R-:W-:Y:S02]  /*0300*/  FSEL R8, R0, 1, P6 ;  /* 0x3f80000000087808 */ /* 0x000fe40003000000 */
[----:B------:R-:W-:Y:S01]  /*0310*/  @P5 FMUL R20, R20, 0.25 ;  /* 0x3e80000014145820 */ /* 0x000fe20000400000 */
[C---:B-1----:R-:W-:Y:S01]  /*0320*/  FSETP.GT.AND P1, PT, R13.reuse, 8.50705917302346158658e+37, PT ;  /* 0x7e8000000d00780b */ /* 0x042fe20003f24000 */
[----:B------:R-:W-:Y:S01]  /*0330*/  @!P4 FMUL R18, R18, 16777216 ;  /* 0x4b8000001212c820 */ /* 0x000fe20000400000 */
[----:B------:R-:W-:Y:S01]  /*0340*/  FSETP.GEU.AND P6, PT, R13, 1.175494350822287508e-38, PT ;  /* 0x008000000d00780b */ /* 0x000fe20003fce000 */
[----:B------:R-:W-:Y:S01]  /*0350*/  @!P3 FMUL R20, R20, 16777216 ;  /* 0x4b8000001414b820 */ /* 0x000fe20000400000 */
[----:B------:R-:W-:Y:S02]  /*0360*/  FADD R5, R5, -R9 ;  /* 0x8000000905057221 */ /* 0x000fe40000000000 */
[----:B------:R-:W1:Y:S01]  /*0370*/  MUFU.RCP R9, R18 ;  /* 0x0000001200097308 */ /* 0x000e620000001000 */
[----:B------:R-:W-:Y:S01]  /*0380*/  @P2 FMUL R12, R12, 0.25 ;  /* 0x3e8000000c0c2820 */ /* 0x000fe20000400000 */
[----:B------:R-:W-:-:S06]  /*0390*/  FADD R7, R7, -R11 ;  /* 0x8000000b07077221 */ /* 0x000fcc0000000000 */
[----:B------:R-:W2:Y:S01]  /*03a0*/  MUFU.RCP R20, R20 ;  /* 0x0000001400147308 */ /* 0x000ea20000001000 */
[----:B------:R-:W-:Y:S01]  /*03b0*/  @P1 FMUL R13, R13, 0.25 ;  /* 0x3e8000000d0d1820 */ /* 0x000fe20000400000 */
[----:B------:R-:W-:Y:S01]  /*03c0*/  @!P0 FMUL R12, R12, 16777216 ;  /* 0x4b8000000c0c8820 */ /* 0x000fe20000400000 */
[----:B------:R-:W-:Y:S01]  /*03d0*/  FSEL R11, R0, 1, P5 ;  /* 0x3f800000000b7808 */ /* 0x000fe20002800000 */
[----:B----4-:R-:W-:Y:S01]  /*03e0*/  FADD R29, R29, -R25 ;  /* 0x800000191d1d7221 */ /* 0x010fe20000000000 */
[----:B------:R-:W-:Y:S01]  /*03f0*/  @!P6 FMUL R13, R13, 16777216 ;  /* 0x4b8000000d0de820 */ /* 0x000fe20000400000 */
[----:B------:R-:W-:Y:S01]  /*0400*/  FADD R24, R28, -R24 ;  /* 0x800000181c187221 */ /* 0x000fe20000000000 */
[----:B------:R-:W-:Y:S01]  /*0410*/  @!P4 FMUL R8, R8, 16777216 ;  /* 0x4b8000000808c820 */ /* 0x000fe20000400000 */
[----:B------:R-:W3:Y:S01]  /*0420*/  MUFU.RCP R25, R12 ;  /* 0x0000000c00197308 */ /* 0x000ee20000001000 */
[----:B------:R-:W-:Y:S02]  /*0430*/  @!P3 FMUL R11, R11, 16777216 ;  /* 0x4b8000000b0bb820 */ /* 0x000fe40000400000 */
[----:B-1----:R-:W-:Y:S01]  /*0440*/  FMUL R9, R9, R8 ;  /* 0x0000000809097220 */ /* 0x002fe20000400000 */
[----:B------:R-:W-:-:S04]  /*0450*/  FSEL R8, R0, 1, P2 ;  /* 0x3f80000000087808 */ /* 0x000fc80001000000 */
[----:B------:R-:W1:Y:S01]  /*0460*/  MUFU.RCP R28, R13 ;  /* 0x0000000d001c7308 */ /* 0x000e620000001000 */
[----:B--2---:R-:W-:Y:S01]  /*0470*/  FMUL R18, R20, R11 ;  /* 0x0000000b14127220 */ /* 0x004fe20000400000 */
[----:B------:R-:W-:Y:S01]  /*0480*/  FSEL R11, R0, 1, P1 ;  /* 0x3f800000000b7808 */ /* 0x000fe20000800000 */
[----:B------:R-:W-:Y:S01]  /*0490*/  @!P0 FMUL R8, R8, 16777216 ;  /* 0x4b80000008088820 */ /* 0x000fe20000400000 */
[----:B------:R-:W-:-:S03]  /*04a0*/  FMUL R21, R9, R4 ;  /* 0x0000000409157220 */ /* 0x000fc60000400000 */
[----:B------:R-:W-:Y:S01]  /*04b0*/  @!P6 FMUL R11, R11, 16777216 ;  /* 0x4b8000000b0be820 */ /* 0x000fe20000400000 */
[----:B---3--:R-:W-:Y:S01]  /*04c0*/  FMUL R25, R25, R8 ;  /* 0x0000000819197220 */ /* 0x008fe20000400000 */
[----:B------:R-:W-:Y:S01]  /*04d0*/  FADD R6, R6, -R10 ;  /* 0x8000000a06067221 */ /* 0x000fe20000000000 */
[----:B0-----:R-:W-:-:S04]  /*04e0*/  IMAD.WIDE R8, R19, 0x4, R32 ;  /* 0x0000000413087825 */ /* 0x001fc800078e0220 */
[----:B------:R-:W-:Y:S01]  /*04f0*/  FMUL R18, R18, R5 ;  /* 0x0000000512127220 */ /* 0x000fe20000400000 */
[----:B-1----:R-:W-:Y:S01]  /*0500*/  FMUL R28, R28, R11 ;  /* 0x0000000b1c1c7220 */ /* 0x002fe20000400000 */
[----:B------:R-:W-:Y:S01]  /*0510*/  FMUL R25, R25, R6 ;  /* 0x0000000619197220 */ /* 0x000fe20000400000 */
[----:B------:R-:W2:Y:S02]  /*0520*/  LDG.E.EL.128 R8, desc[UR4][R8.64] ;  /* 0x0000000408087981 */ /* 0x000ea4000c2e1d00 */
[----:B------:R-:W-:Y:S02]  /*0530*/  FMUL R28, R28, R7 ;  /* 0x000000071c1c7220 */ /* 0x000fe40000400000 */
[----:B------:R-:W2:Y:S01]  /*0540*/  LDG.E.EL.128 R4, desc[UR4][R34.64] ;  /* 0x0000000422047981 */ /* 0x000ea2000c2e1d00 */
[----:B------:R-:W-:-:S06]  /*0550*/  IMAD.WIDE R12, R3, 0x4, R16 ;  /* 0x00000004030c7825 */ /* 0x000fcc00078e0210 */
[----:B------:R-:W3:Y:S01]  /*0560*/  LDG.E.EL.128 R12, desc[UR4][R12.64] ;  /* 0x000000040c0c7981 */ /* 0x000ee2000c2e1d00 */
[----:B------:R-:W-:-:S04]  /*0570*/  IMAD.WIDE R16, R3, 0x4, R22 ;  /* 0x0000000403107825 */ /* 0x000fc800078e0216 */
[----:B------:R-:W-:-:S04]  /*0580*/  IMAD.WIDE R22, R3, 0x4, R32 ;  /* 0x0000000403167825 */ /* 0x000fc800078e0220 */
[----:B--2---:R-:W-:Y:S01]  /*0590*/  FFMA R4, R4, R21, R8 ;  /* 0x0000001504047223 */ /* 0x004fe20000000008 */
[----:B------:R-:W-:Y:S01]  /*05a0*/  FFMA R5, R5, R18, R9 ;  /* 0x0000001205057223 */ /* 0x000fe20000000009 */
[----:B------:R-:W2:Y:S04]  /*05b0*/  LDG.E.EL.128 R20, desc[UR4][R22.64] ;  /* 0x0000000416147981 */ /* 0x000ea8000c2e1d00 */
[----:B------:R-:W2:Y:S01]  /*05c0*/  LDG.E.EL.128 R16, desc[UR4][R16.64] ;  /* 0x0000000410107981 */ /* 0x000ea2000c2e1d00 */
[----:B---3--:R-:W-:Y:S01]  /*05d0*/  FADD R3, R12, 9.9999997473787516356e-06 ;  /* 0x3727c5ac0c037421 */ /* 0x008fe20000000000 */
[----:B------:R-:W-:Y:S01]  /*05e0*/  FADD R14, R14, 9.9999997473787516356e-06 ;  /* 0x3727c5ac0e0e7421 */ /* 0x000fe20000000000 */
[----:B------:R-:W-:-:S04]  /*05f0*/  FADD R8, R13, 9.9999997473787516356e-06 ;  /* 0x3727c5ac0d087421 */ /* 0x000fc80000000000 */
[----:B------:R-:W0:Y:S01]  /*0600*/  MUFU.SQRT R3, R3 ;  /* 0x0000000300037308 */ /* 0x000e220000002000 */
[----:B------:R-:W-:Y:S01]  /*0610*/  FADD R15, R15, 9.9999997473787516356e-06 ;  /* 0x3727c5ac0f0f7421 */ /* 0x000fe20000000000 */
[----:B------:R-:W-:-:S06]  /*0620*/  FFMA R6, R6, R25, R10 ;  /* 0x0000001906067223 */ /* 0x000fcc000000000a */
[----:B------:R-:W1:Y:S08]  /*0630*/  MUFU.SQRT R9, R14 ;  /* 0x0000000e00097308 */ /* 0x000e700000002000 */
[----:B------:R-:W3:Y:S01]  /*0640*/  MUFU.SQRT R8, R8 ;  /* 0x0000000800087308 */ /* 0x000ee20000002000 */
[----:B0-----:R-:W-:-:S07]  /*0650*/  FSETP.GT.AND P6, PT, R3, 8.50705917302346158658e+37, PT ;  /* 0x7e8000000300780b */ /* 0x001fce0003fc4000 */
[----:B------:R-:W0:Y:S01]  /*0660*/  MUFU.SQRT R10, R15 ;  /* 0x0000000f000a7308 */ /* 0x000e220000002000 */
[C---:B-1----:R-:W-:Y:S02]  /*0670*/  FSETP.GT.AND P3, PT, R9.reuse, 8.50705917302346158658e+37, PT ;  /* 0x7e8000000900780b */ /* 0x042fe40003f64000 */
[----:B------:R-:W-:Y:S02]  /*0680*/  FSETP.GEU.AND P0, PT, R9, 1.175494350822287508e-38, PT ;  /* 0x008000000900780b */ /* 0x000fe40003f0e000 */
[C---:B---3--:R-:W-:Y:S01]  /*0690*/  FSETP.GT.AND P5, PT, R8.reuse, 8.50705917302346158658e+37, PT ;  /* 0x7e8000000800780b */ /* 0x048fe20003fa4000 */
[----:B------:R-:W-:Y:S01]  /*06a0*/  FFMA R7, R7, R28, R11 ;  /* 0x0000001c07077223 */ /* 0x000fe2000000000b */
[----:B------:R-:W-:Y:S02]  /*06b0*/  FSETP.GEU.AND P1, PT, R8, 1.175494350822287508e-38, PT ;  /* 0x008000000800780b */ /* 0x000fe40003f2e000 */
[C---:B------:R-:W-:Y:S01]  /*06c0*/  FSETP.GEU.AND P4, PT, R3.reuse, 1.175494350822287508e-38, PT ;  /* 0x008000000300780b */ /* 0x040fe20003f8e000 */
[----:B------:R-:W-:Y:S01]  /*06d0*/  @P6 FMUL R3, R3, 0.25 ;  /* 0x3e80000003036820 */ /* 0x000fe20000400000 */
[----:B0-----:R-:W-:-:S02]  /*06e0*/  FSETP.GT.AND P2, PT, R10, 8.50705917302346158658e+37, PT ;  /* 0x7e8000000a00780b */ /* 0x001fc40003f44000 */
[----:B------:R-:W-:Y:S02]  /*06f0*/  FSEL R11, R0, 1, P6 ;  /* 0x3f800000000b7808 */ /* 0x000fe40003000000 */
[----:B------:R-:W-:Y:S01]  /*0700*/  FSETP.GEU.AND P6, PT, R10, 1.175494350822287508e-38, PT ;  /* 0x008000000a00780b */ /* 0x000fe20003fce000 */
[----:B------:R-:W-:Y:S02]  /*0710*/  @P3 FMUL R9, R9, 0.25 ;  /* 0x3e80000009093820 */ /* 0x000fe40000400000 */
[----:B------:R-:W-:Y:S02]  /*0720*/  @P5 FMUL R8, R8, 0.25 ;  /* 0x3e80000008085820 */ /* 0x000fe40000400000 */
[----:B------:R-:W-:Y:S02]  /*0730*/  @!P0 FMUL R9, R9, 16777216 ;  /* 0x4b80000009098820 */ /* 0x000fe40000400000 */
[----:B------:R-:W-:Y:S02]  /*0740*/  @!P1 FMUL R8, R8, 16777216 ;  /* 0x4b80000008089820 */ /* 0x000fe40000400000 */
[----:B------:R-:W-:Y:S01]  /*0750*/  @P2 FMUL R10, R10, 0.25 ;  /* 0x3e8000000a0a2820 */ /* 0x000fe20000400000 */
[----:B------:R-:W-:Y:S01]  /*0760*/  @!P4 FMUL R3, R3, 16777216 ;  /* 0x4b8000000303c820 */ /* 0x000fe20000400000 */
[----:B------:R-:W0:Y:S02]  /*0770*/  MUFU.RCP R9, R9 ;  /* 0x0000000900097308 */ /* 0x000e240000001000 */
[----:B------:R-:W-:Y:S01]  /*0780*/  @!P6 FMUL R10, R10, 16777216 ;  /* 0x4b8000000a0ae820 */ /* 0x000fe20000400000 */
[----:B------:R-:W-:-:S05]  /*0790*/  FSEL R14, R0, 1, P3 ;  /* 0x3f800000000e7808 */ /* 0x000fca0001800000 */
[----:B------:R-:W1:Y:S01]  /*07a0*/  MUFU.RCP R8, R8 ;  /* 0x0000000800087308 */ /* 0x000e620000001000 */
[----:B------:R-:W-:-:S07]  /*07b0*/  @!P0 FMUL R14, R14, 16777216 ;  /* 0x4b8000000e0e8820 */ /* 0x000fce0000400000 */
[----:B------:R3:W4:Y:S01]  /*07c0*/  MUFU.RCP R12, R3 ;  /* 0x00000003000c7308 */ /* 0x0007220000001000 */
[----:B------:R-:W-:-:S07]  /*07d0*/  FSEL R13, R0, 1, P2 ;  /* 0x3f800000000d7808 */ /* 0x000fce0001000000 */
[----:B------:R-:W5:Y:S01]  /*07e0*/  MUFU.RCP R10, R10 ;  /* 0x0000000a000a7308 */ /* 0x000f620000001000 */
[----:B---3--:R-:W-:Y:S01]  /*07f0*/  FSEL R3, R0, 1, P5 ;  /* 0x3f80000000037808 */ /* 0x008fe20002800000 */
[----:B------:R-:W-:Y:S01]  /*0800*/  FADD R26, R30, -R26 ;  /* 0x8000001a1e1a7221 */ /* 0x000fe20000000000 */
[----:B0-----:R-:W-:Y:S01]  /*0810*/  FMUL R9, R9, R14 ;  /* 0x0000000e09097220 */ /* 0x001fe20000400000 */
[----:B------:R-:W-:Y:S01]  /*0820*/  @!P4 FMUL R11, R11, 16777216 ;  /* 0x4b8000000b0bc820 */ /* 0x000fe20000400000 */
[----:B------:R-:W-:Y:S01]  /*0830*/  FSETP.GTU.AND P3, PT, R7, RZ, PT ;  /* 0x000000ff0700720b */ /* 0x000fe20003f6c000 */
[----:B------:R-:W-:Y:S01]  /*0840*/  @!P1 FMUL R3, R3, 16777216 ;  /* 0x4b80000003039820 */ /* 0x000fe20000400000 */
[----:B------:R-:W-:Y:S01]  /*0850*/  @!P6 FMUL R13, R13, 16777216 ;  /* 0x4b8000000d0de820 */ /* 0x000fe20000400000 */
[----:B------:R-:W-:Y:S01]  /*0860*/  FMUL R9, R9, R26 ;  /* 0x0000001a09097220 */ /* 0x000fe20000400000 */
[----:B------:R-:W-:Y:S01]  /*0870*/  FSETP.GTU.AND P5, PT, R6, RZ, PT ;  /* 0x000000ff0600720b */ /* 0x000fe20003fac000 */
[----:B-1----:R-:W-:Y:S01]  /*0880*/  FMUL R8, R8, R3 ;  /* 0x0000000308087220 */ /* 0x002fe20000400000 */
[----:B----4-:R-:W-:Y:S01]  /*0890*/  FMUL R11, R12, R11 ;  /* 0x0000000b0c0b7220 */ /* 0x010fe20000400000 */
[----:B------:R-:W-:Y:S01]  /*08a0*/  FSEL R7, R7, RZ, P3 ;  /* 0x000000ff07077208 */ /* 0x000fe20001800000 */
[----:B------:R-:W-:Y:S01]  /*08b0*/  FADD R27, R31, -R27 ;  /* 0x8000001b1f1b7221 */ /* 0x000fe20000000000 */
[----:B------:R-:W-:Y:S01]  /*08c0*/  FMUL R8, R8, R29 ;  /* 0x0000001d08087220 */ /* 0x000fe20000400000 */
[----:B-----5:R-:W-:Y:S01]  /*08d0*/  FMUL R10, R10, R13 ;  /* 0x0000000d0a0a7220 */ /* 0x020fe20000400000 */
[----:B------:R-:W-:Y:S01]  /*08e0*/  FSEL R6, R6, RZ, P5 ;  /* 0x000000ff06067208 */ /* 0x000fe20002800000 */
[----:B------:R-:W-:Y:S01]  /*08f0*/  FMUL R11, R11, R24 ;  /* 0x000000180b0b7220 */ /* 0x000fe20000400000 */
[----:B------:R-:W-:Y:S01]  /*0900*/  FSETP.GTU.AND P0, PT, R5, RZ, PT ;  /* 0x000000ff0500720b */ /* 0x000fe20003f0c000 */
[----:B------:R-:W0:Y:S01]  /*0910*/  LDC.64 R12, c[0x0][0x238] ;  /* 0x00008e00ff0c7b82 */ /* 0x000e220000000a00 */
[----:B------:R-:W-:Y:S01]  /*0920*/  FSETP.GEU.AND P5, PT, R7, 6, PT ;  /* 0x40c000000700780b */ /* 0x000fe20003fae000 */
[----:B------:R-:W-:Y:S01]  /*0930*/  FMUL R10, R10, R27 ;  /* 0x0000001b0a0a7220 */ /* 0x000fe20000400000 */
[----:B------:R-:W-:-:S02]  /*0940*/  FSETP.GTU.AND P4, PT, R4, RZ, PT ;  /* 0x000000ff0400720b */ /* 0x000fc40003f8c000 */
[----:B------:R-:W-:Y:S02]  /*0950*/  FSEL R5, R5, RZ, P0 ;  /* 0x000000ff05057208 */ /* 0x000fe40000000000 */
[----:B------:R-:W-:Y:S02]  /*0960*/  FSETP.GEU.AND P0, PT, R6, 6, PT ;  /* 0x40c000000600780b */ /* 0x000fe40003f0e000 */
[----:B------:R-:W-:Y:S02]  /*0970*/  FSEL R4, R4, RZ, P4 ;  /* 0x000000ff04047208 */ /* 0x000fe40002000000 */
[----:B------:R-:W-:-:S04]  /*0980*/  FSETP.NAN.AND P4, PT, R7, R7, PT ;  /* 0x000000070700720b */ /* 0x000fc80003f88000 */
[----:B------:R-:W-:Y:S01]  /*0990*/  @P5 SEL R7, R7, 0x40c00000, P4 ;  /* 0x40c0000007075807 */ /* 0x000fe20002000000 */
[----:B0-----:R-:W-:-:S04]  /*09a0*/  IMAD.WIDE R2, R2, 0x4, R12 ;  /* 0x0000000402027825 */ /* 0x001fc800078e020c */
[----:B--2---:R-:W-:Y:S01]  /*09b0*/  FFMA R9, R18, R9, R22 ;  /* 0x0000000912097223 */ /* 0x004fe20000000016 */
[----:B------:R-:W-:Y:S01]  /*09c0*/  FFMA R8, R17, R8, R21 ;  /* 0x0000000811087223 */ /* 0x000fe20000000015 */
[----:B------:R-:W-:Y:S01]  /*09d0*/  FFMA R11, R16, R11, R20 ;  /* 0x0000000b100b7223 */ /* 0x000fe20000000014 */
[----:B------:R-:W-:Y:S02]  /*09e0*/  FFMA R19, R19, R10, R23 ;  /* 0x0000000a13137223 */ /* 0x000fe40000000017 */
[C---:B------:R-:W-:Y:S02]  /*09f0*/  FSETP.GTU.AND P1, PT, R9.reuse, RZ, PT ;  /* 0x000000ff0900720b */ /* 0x040fe40003f2c000 */
[----:B------:R-:W-:Y:S02]  /*0a00*/  FSETP.GTU.AND P2, PT, R8, RZ, PT ;  /* 0x000000ff0800720b */ /* 0x000fe40003f4c000 */
[----:B------:R-:W-:Y:S02]  /*0a10*/  FSEL R10, R9, RZ, P1 ;  /* 0x000000ff090a7208 */ /* 0x000fe40000800000 */
[----:B------:R-:W-:-:S02]  /*0a20*/  FSETP.GTU.AND P3, PT, R11, RZ, PT ;  /* 0x000000ff0b00720b */ /* 0x000fc40003f6c000 */
[----:B------:R-:W-:Y:S02]  /*0a30*/  FSETP.GEU.AND P1, PT, R5, 6, PT ;  /* 0x40c000000500780b */ /* 0x000fe40003f2e000 */
[----:B------:R-:W-:Y:S02]  /*0a40*/  FSETP.GTU.AND P6, PT, R19, RZ, PT ;  /* 0x000000ff1300720b */ /* 0x000fe40003fcc000 */
[----:B------:R-:W-:Y:S02]  /*0a50*/  FSEL R9, R8, RZ, P2 ;  /* 0x000000ff08097208 */ /* 0x000fe40001000000 */
[----:B------:R-:W-:Y:S02]  /*0a60*/  FSEL R8, R11, RZ, P3 ;  /* 0x000000ff0b087208 */ /* 0x000fe40001800000 */
[----:B------:R-:W-:Y:S02]  /*0a70*/  FSETP.NAN.AND P2, PT, R6, R6, PT ;  /* 0x000000060600720b */ /* 0x000fe40003f48000 */
[----:B------:R-:W-:-:S02]  /*0a80*/  FSETP.GEU.AND P3, PT, R4, 6, PT ;  /* 0x40c000000400780b */ /* 0x000fc40003f6e000 */
[----:B------:R-:W-:Y:S02]  /*0a90*/  FSETP.GEU.AND P5, PT, R10, 6, PT ;  /* 0x40c000000a00780b */ /* 0x000fe40003fae000 */
[----:B------:R-:W-:Y:S02]  /*0aa0*/  FSEL R11, R19, RZ, P6 ;  /* 0x000000ff130b7208 */ /* 0x000fe40003000000 */
[----:B------:R-:W-:Y:S02]  /*0ab0*/  FSETP.NAN.AND P6, PT, R5, R5, PT ;  /* 0x000000050500720b */ /* 0x000fe40003fc8000 */
[----:B------:R-:W-:Y:S02]  /*0ac0*/  @P0 SEL R6, R6, 0x40c00000, P2 ;  /* 0x40c0000006060807 */ /* 0x000fe40001000000 */
[----:B------:R-:W-:Y:S02]  /*0ad0*/  FSETP.GEU.AND P4, PT, R9, 6, PT ;  /* 0x40c000000900780b */ /* 0x000fe40003f8e000 */
[----:B------:R-:W-:-:S02]  /*0ae0*/  FSETP.GEU.AND P2, PT, R8, 6, PT ;  /* 0x40c000000800780b */ /* 0x000fc40003f4e000 */
[----:B------:R-:W-:Y:S02]  /*0af0*/  FSETP.GEU.AND P0, PT, R11, 6, PT ;  /* 0x40c000000b00780b */ /* 0x000fe40003f0e000 */
[----:B------:R-:W-:Y:S02]  /*0b00*/  @P1 SEL R5, R5, 0x40c00000, P6 ;  /* 0x40c0000005051807 */ /* 0x000fe40003000000 */
[----:B------:R-:W-:Y:S02]  /*0b10*/  FSETP.NAN.AND P6, PT, R4, R4, PT ;  /* 0x000000040400720b */ /* 0x000fe40003fc8000 */
[----:B------:R-:W-:Y:S02]  /*0b20*/  FSETP.NAN.AND P1, PT, R10, R10, PT ;  /* 0x0000000a0a00720b */ /* 0x000fe40003f28000 */
[----:B------:R-:W-:Y:S02]  /*0b30*/  @P3 SEL R4, R4, 0x40c00000, P6 ;  /* 0x40c0000004043807 */ /* 0x000fe40003000000 */
[----:B------:R-:W-:-:S02]  /*0b40*/  @P5 SEL R10, R10, 0x40c00000, P1 ;  /* 0x40c000000a0a5807 */ /* 0x000fc40000800000 */
[----:B------:R-:W-:Y:S02]  /*0b50*/  FSETP.NAN.AND P6, PT, R9, R9, PT ;  /* 0x000000090900720b */ /* 0x000fe40003fc8000 */
[C---:B------:R-:W-:Y:S02]  /*0b60*/  FSETP.NAN.AND P3, PT, R8.reuse, R8, PT ;  /* 0x000000080800720b */ /* 0x040fe40003f68000 */
[----:B------:R-:W-:Y:S02]  /*0b70*/  FSETP.NAN.AND P1, PT, R11, R11, PT ;  /* 0x0000000b0b00720b */ /* 0x000fe40003f28000 */
[----:B------:R-:W-:Y:S02]  /*0b80*/  @P4 SEL R9, R9, 0x40c00000, P6 ;  /* 0x40c0000009094807 */ /* 0x000fe40003000000 */
[----:B------:R-:W-:Y:S02]  /*0b90*/  @P2 SEL R8, R8, 0x40c00000, P3 ;  /* 0x40c0000008082807 */ /* 0x000fe40001800000 */
[----:B------:R-:W-:Y:S01]  /*0ba0*/  @P0 SEL R11, R11, 0x40c00000, P1 ;  /* 0x40c000000b0b0807 */ /* 0x000fe20000800000 */
[----:B------:R-:W-:Y:S04]  /*0bb0*/  STG.E.128 desc[UR4][R2.64], R4 ;  /* 0x0000000402007986 */ /* 0x000fe8000c101d04 */
[----:B------:R-:W-:Y:S01]  /*0bc0*/  STG.E.128 desc[UR4][R2.64+0x800], R8 ;  /* 0x0008000802007986 */ /* 0x000fe2000c101d04 */
[----:B------:R-:W-:Y:S05]  /*0bd0*/  EXIT ;  /* 0x000000000000794d */ /* 0x000fea0003800000 */
.L_x_0:
[----:B------:R-:W-:-:S00]  /*0be0*/  BRA `(.L_x_0) ;  /* 0xfffffffc00fc7947 */ /* 0x000fc0000383ffff */
[----:B------:R-:W-:-:S00]  /*0bf0*/  NOP ;  /* 0x0000000000007918 */ /* 0x000fc00000000000 */
        /* <DEDUP_REMOVED lines=8> */
.L_x_1:


//--------------------- .nv.global.init           --------------------------
	.section	.nv.global.init,"aw",@progbits
.nv.global.init:
	.type		_$_str,@object
	.size		_$_str,(_$_str_$_2 - _$_str)
_$_str:
        /*0000*/ 	.byte	0x5f, 0x5f, 0x43, 0x55, 0x44, 0x41, 0x5f, 0x46, 0x54, 0x5a, 0x00
	.type		_$_str_$_2,@object
	.size		_$_str_$_2,(.L_1 - _$_str_$_2)
_$_str_$_2:
        /*000b*/ 	.byte	0x5f, 0x5f, 0x43, 0x55, 0x44, 0x41, 0x5f, 0x50, 0x52, 0x45, 0x43, 0x5f, 0x53, 0x51, 0x52, 0x54
        /*001b*/ 	.byte	0x00
.L_1:


//--------------------- .nv.constant0.triton_poi_fused__native_batch_norm_legit_no_training_hardtanh_13 --------------------------
	.section	.nv.constant0.triton_poi_fused__native_batch_norm_legit_no_training_hardtanh_13,"a",@progbits
	.sectionflags	@""
	.align	4
.nv.constant0.triton_poi_fused__native_batch_norm_legit_no_training_hardtanh_13:
	.zero		580
